	.headerflags	@"EF_CUDA_TEXMODE_UNIFIED EF_CUDA_64BIT_ADDRESS EF_CUDA_SM89 EF_CUDA_VIRTUAL_SM(EF_CUDA_SM89)"
	.elftype	@"ET_EXEC"


//--------------------- .nv.info                  --------------------------
	.section	.nv.info,"",@"SHT_CUDA_INFO"
	.align	4


	//----- nvinfo : EIATTR_REGCOUNT
	.align		4
        /*0000*/ 	.byte	0x04, 0x2f
        /*0002*/ 	.short	(.L_1 - .L_0)
	.align		4
.L_0:
        /*0004*/ 	.word	index@(_swiglu_forward_kernel)
        /*0008*/ 	.word	0x00000028


	//----- nvinfo : EIATTR_MIN_STACK_SIZE
	.align		4
.L_1:
        /*000c*/ 	.byte	0x04, 0x12
        /*000e*/ 	.short	(.L_3 - .L_2)
	.align		4
.L_2:
        /*0010*/ 	.word	index@(_swiglu_forward_kernel)
        /*0014*/ 	.word	0x00000000


	//----- nvinfo : EIATTR_FRAME_SIZE
	.align		4
.L_3:
        /*0018*/ 	.byte	0x04, 0x11
        /*001a*/ 	.short	(.L_5 - .L_4)
	.align		4
.L_4:
        /*001c*/ 	.word	index@(_swiglu_forward_kernel)
        /*0020*/ 	.word	0x00000000


	//----- nvinfo : EIATTR_MIN_STACK_SIZE
	.align		4
.L_5:
        /*0024*/ 	.byte	0x04, 0x12
        /*0026*/ 	.short	(.L_7 - .L_6)
	.align		4
.L_6:
        /*0028*/ 	.word	index@(_swiglu_forward_kernel)
        /*002c*/ 	.word	0x00000000
.L_7:


//--------------------- .nv.info._swiglu_forward_kernel --------------------------
	.section	.nv.info._swiglu_forward_kernel,"",@"SHT_CUDA_INFO"
	.sectionflags	@""
	.align	4


	//----- nvinfo : EIATTR_CUDA_API_VERSION
	.align		4
        /*0000*/ 	.byte	0x04, 0x37
        /*0002*/ 	.short	(.L_9 - .L_8)
.L_8:
        /*0004*/ 	.word	0x0000007c


	//----- nvinfo : EIATTR_PARAM_CBANK
	.align		4
.L_9:
        /*0008*/ 	.byte	0x04, 0x0a
        /*000a*/ 	.short	(.L_11 - .L_10)
	.align		4
.L_10:
        /*000c*/ 	.word	index@(.nv.constant0._swiglu_forward_kernel)
        /*0010*/ 	.short	0x0160
        /*0012*/ 	.short	0x001c


	//----- nvinfo : EIATTR_CBANK_PARAM_SIZE
	.align		4
.L_11:
        /*0014*/ 	.byte	0x03, 0x19
        /*0016*/ 	.short	0x001c


	//----- nvinfo : EIATTR_KPARAM_INFO
	.align		4
        /*0018*/ 	.byte	0x04, 0x17
        /*001a*/ 	.short	(.L_13 - .L_12)
.L_12:
        /*001c*/ 	.word	0x00000000
        /*0020*/ 	.short	0x0003
        /*0022*/ 	.short	0x0018
        /*0024*/ 	.byte	0x00, 0xf0, 0x11, 0x00


	//----- nvinfo : EIATTR_KPARAM_INFO
	.align		4
.L_13:
        /*0028*/ 	.byte	0x04, 0x17
        /*002a*/ 	.short	(.L_15 - .L_14)
.L_14:
        /*002c*/ 	.word	0x00000000
        /*0030*/ 	.short	0x0002
        /*0032*/ 	.short	0x0010
        /*0034*/ 	.byte	0x00, 0xf4, 0x21, 0x00


	//----- nvinfo : EIATTR_KPARAM_INFO
	.align		4
.L_15:
        /*0038*/ 	.byte	0x04, 0x17
        /*003a*/ 	.short	(.L_17 - .L_16)
.L_16:
        /*003c*/ 	.word	0x00000000
        /*0040*/ 	.short	0x0001
        /*0042*/ 	.short	0x0008
        /*0044*/ 	.byte	0x00, 0xf4, 0x21, 0x00


	//----- nvinfo : EIATTR_KPARAM_INFO
	.align		4
.L_17:
        /*0048*/ 	.byte	0x04, 0x17
        /*004a*/ 	.short	(.L_19 - .L_18)
.L_18:
        /*004c*/ 	.word	0x00000000
        /*0050*/ 	.short	0x0000
        /*0052*/ 	.short	0x0000
        /*0054*/ 	.byte	0x00, 0xf4, 0x21, 0x00


	//----- nvinfo : EIATTR_MAXREG_COUNT
	.align		4
.L_19:
        /*0058*/ 	.byte	0x03, 0x1b
        /*005a*/ 	.short	0x0080


	//----- nvinfo : EIATTR_EXIT_INSTR_OFFSETS
	.align		4
        /*005c*/ 	.byte	0x04, 0x1c
        /*005e*/ 	.short	(.L_21 - .L_20)


	//   ....[0]....
.L_20:
        /*0060*/ 	.word	0x00001d80


	//   ....[1]....
        /*0064*/ 	.word	0x00001da0


	//----- nvinfo : EIATTR_REQNTID
	.align		4
.L_21:
        /*0068*/ 	.byte	0x04, 0x10
        /*006a*/ 	.short	(.L_23 - .L_22)
.L_22:
        /*006c*/ 	.word	0x00000200
        /*0070*/ 	.word	0x00000001
        /*0074*/ 	.word	0x00000001
.L_23:


//--------------------- .nv.callgraph             --------------------------
	.section	.nv.callgraph,"",@"SHT_CUDA_CALLGRAPH"
	.align	4
	.sectionentsize	8
	.align		4
        /*0000*/ 	.word	0x00000000
	.align		4
        /*0004*/ 	.word	0xffffffff
	.align		4
        /*0008*/ 	.word	0x00000000
	.align		4
        /*000c*/ 	.word	0xfffffffe
	.align		4
        /*0010*/ 	.word	0x00000000
	.align		4
        /*0014*/ 	.word	0xfffffffd
	.align		4
        /*0018*/ 	.word	0x00000000
	.align		4
        /*001c*/ 	.word	0xfffffffc


//--------------------- .nv.rel.action            --------------------------
	.section	.nv.rel.action,"",@"SHT_CUDA_RELOCINFO"
	.align	8
	.sectionentsize	8
        /*0000*/ 	.byte	0x73, 0x00, 0x00, 0x00, 0x00, 0x00, 0x00, 0x00, 0x00, 0x00, 0x00, 0x11, 0x25, 0x00, 0x05, 0x36


//--------------------- .nv.constant0._swiglu_forward_kernel --------------------------
	.section	.nv.constant0._swiglu_forward_kernel,"a",@progbits
	.sectionflags	@""
	.align	4
.nv.constant0._swiglu_forward_kernel:
	.zero		380


//--------------------- .text._swiglu_forward_kernel --------------------------
	.section	.text._swiglu_forward_kernel,"ax",@progbits
	.sectioninfo	@"SHI_REGISTERS=40"
	.align	128
        .global         _swiglu_forward_kernel
        .type           _swiglu_forward_kernel,@function
        .size           _swiglu_forward_kernel,(.L_x_1 - _swiglu_forward_kernel)
        .other          _swiglu_forward_kernel,@"STO_CUDA_ENTRY STV_DEFAULT"
_swiglu_forward_kernel:
.text._swiglu_forward_kernel:
[----:B------:R-:W-:Y:S02]  /*0000*/  MOV R1, c[0x0][0x28] ;  /* 0x00000a0000017a02 */ /* 0x000fe40000000f00 */
[----:B------:R-:W0:Y:S01]  /*0010*/  S2UR UR4, SR_CTAID.X ;  /* 0x00000000000479c3 */ /* 0x000e220000002500 */
[----:B------:R-:W1:Y:S01]  /*0020*/  S2R R9, SR_TID.X ;  /* 0x0000000000097919 */ /* 0x000e620000002100 */
[----:B------:R-:W-:Y:S02]  /*0030*/  ULDC UR5, c[0x0][0x178] ;  /* 0x00005e0000057ab9 */ /* 0x000fe40000000800 */
[----:B------:R-:W-:Y:S02]  /*0040*/  ULDC.64 UR8, c[0x0][0x160] ;  /* 0x0000580000087ab9 */ /* 0x000fe40000000a00 */
[----:B0-----:R-:W-:Y:S01]  /*0050*/  UIMAD.WIDE UR4, UR4, UR5, URZ ;  /* 0x00000005040472a5 */ /* 0x001fe2000f8e023f */
[----:B-1----:R-:W-:-:S03]  /*0060*/  SHF.L.U32 R9, R9, 0x3, RZ ;  /* 0x0000000309097819 */ /* 0x002fc600000006ff */
[----:B------:R-:W-:Y:S01]  /*0070*/  USHF.L.U32 UR6, UR4, 0x1, URZ ;  /* 0x0000000104067899 */ /* 0x000fe2000800063f */
[----:B------:R-:W-:Y:S01]  /*0080*/  LOP3.LUT R9, R9, 0xff8, RZ, 0xc0, !PT ;  /* 0x00000ff809097812 */ /* 0x000fe200078ec0ff */
[----:B------:R-:W-:Y:S02]  /*0090*/  USHF.L.U64.HI UR7, UR4, 0x1, UR5 ;  /* 0x0000000104077899 */ /* 0x000fe40008010205 */
[----:B------:R-:W-:-:S04]  /*00a0*/  UIADD3 UR4, UP0, UR6, UR8, URZ ;  /* 0x0000000806047290 */ /* 0x000fc8000ff1e03f */
[----:B------:R-:W-:Y:S02]  /*00b0*/  UIADD3.X UR5, UR7, UR9, URZ, UP0, !UPT ;  /* 0x0000000907057290 */ /* 0x000fe400087fe43f */
[----:B------:R-:W-:Y:S01]  /*00c0*/  MOV R12, UR4 ;  /* 0x00000004000c7c02 */ /* 0x000fe20008000f00 */
[----:B------:R-:W-:-:S03]  /*00d0*/  ULDC.64 UR8, c[0x0][0x118] ;  /* 0x0000460000087ab9 */ /* 0x000fc60000000a00 */
[----:B------:R-:W-:Y:S01]  /*00e0*/  MOV R13, UR5 ;  /* 0x00000005000d7c02 */ /* 0x000fe20008000f00 */
[----:B------:R-:W-:Y:S01]  /*00f0*/  CS2R R4, SRZ ;  /* 0x0000000000047805 */ /* 0x000fe2000001ff00 */
[C---:B------:R-:W-:Y:S01]  /*0100*/  LOP3.LUT R0, R9.reuse, 0x2000, RZ, 0xfc, !PT ;  /* 0x0000200009007812 */ /* 0x040fe200078efcff */
[----:B------:R-:W-:Y:S01]  /*0110*/  CS2R R6, SRZ ;  /* 0x0000000000067805 */ /* 0x000fe2000001ff00 */
[----:B------:R-:W-:Y:S01]  /*0120*/  ULDC.64 UR4, c[0x0][0x168] ;  /* 0x00005a0000047ab9 */ /* 0x000fe20000000a00 */
[----:B------:R-:W-:-:S05]  /*0130*/  IMAD.WIDE.U32 R12, R9, 0x2, R12 ;  /* 0x00000002090c7825 */ /* 0x000fca00078e000c */
[----:B------:R0:W2:Y:S01]  /*0140*/  LDG.E.128 R20, [R12.64] ;  /* 0x000000080c147981 */ /* 0x0000a2000c1e1d00 */
[----:B------:R-:W-:-:S13]  /*0150*/  ISETP.GE.U32.AND P0, PT, R0, 0x2300, PT ;  /* 0x000023000000780c */ /* 0x000fda0003f06070 */
[----:B------:R0:W3:Y:S01]  /*0160*/  @!P0 LDG.E.128 R4, [R12.64+0x4000] ;  /* 0x004000080c048981 */ /* 0x0000e2000c1e1d00 */
[----:B------:R-:W-:-:S04]  /*0170*/  UIADD3 UR4, UP0, UR6, UR4, URZ ;  /* 0x0000000406047290 */ /* 0x000fc8000ff1e03f */
[----:B------:R-:W-:Y:S02]  /*0180*/  UIADD3.X UR5, UR7, UR5, URZ, UP0, !UPT ;  /* 0x0000000507057290 */ /* 0x000fe400087fe43f */
[----:B------:R-:W-:Y:S01]  /*0190*/  MOV R36, UR4 ;  /* 0x0000000400247c02 */ /* 0x000fe20008000f00 */
[----:B0-----:R-:W4:Y:S03]  /*01a0*/  LDG.E.128 R12, [R12.64+0x2000] ;  /* 0x002000080c0c7981 */ /* 0x001f26000c1e1d00 */
[----:B------:R-:W-:Y:S01]  /*01b0*/  MOV R37, UR5 ;  /* 0x0000000500257c02 */ /* 0x000fe20008000f00 */
[----:B------:R-:W-:-:S04]  /*01c0*/  ULDC.64 UR4, c[0x0][0x170] ;  /* 0x00005c0000047ab9 */ /* 0x000fc80000000a00 */
[----:B------:R-:W-:-:S05]  /*01d0*/  IMAD.WIDE.U32 R36, R9, 0x2, R36 ;  /* 0x0000000209247825 */ /* 0x000fca00078e0024 */
[----:B------:R-:W5:Y:S01]  /*01e0*/  LDG.E.128 R16, [R36.64] ;  /* 0x0000000824107981 */ /* 0x000f62000c1e1d00 */
[----:B------:R-:W-:-:S04]  /*01f0*/  UIADD3 UR4, UP0, UR6, UR4, URZ ;  /* 0x0000000406047290 */ /* 0x000fc8000ff1e03f */
[----:B------:R-:W-:Y:S01]  /*0200*/  UIADD3.X UR5, UR7, UR5, URZ, UP0, !UPT ;  /* 0x0000000507057290 */ /* 0x000fe200087fe43f */
[----:B--2---:R-:W-:Y:S02]  /*0210*/  SHF.L.U32 R24, R22, 0x10, RZ ;  /* 0x0000001016187819 */ /* 0x004fe400000006ff */
[----:B------:R-:W-:-:S03]  /*0220*/  SHF.L.U32 R25, R23, 0x10, RZ ;  /* 0x0000001017197819 */ /* 0x000fc600000006ff */
[----:B------:R-:W-:-:S04]  /*0230*/  FADD R0, RZ, -R24 ;  /* 0x80000018ff007221 */ /* 0x000fc80000000000 */
[----:B------:R-:W-:Y:S01]  /*0240*/  FMUL R2, R0, 1.4426950216293334961 ;  /* 0x3fb8aa3b00027820 */ /* 0x000fe20000400000 */
[----:B------:R-:W-:-:S04]  /*0250*/  FADD R0, RZ, -R25 ;  /* 0x80000019ff007221 */ /* 0x000fc80000000000 */
[----:B------:R-:W-:Y:S01]  /*0260*/  FMUL R8, R0, 1.4426950216293334961 ;  /* 0x3fb8aa3b00087820 */ /* 0x000fe20000400000 */
[----:B------:R-:W-:-:S04]  /*0270*/  FSETP.GEU.AND P1, PT, R2, -126, PT ;  /* 0xc2fc00000200780b */ /* 0x000fc80003f2e000 */
[----:B------:R-:W-:-:S09]  /*0280*/  FSETP.GEU.AND P2, PT, R8, -126, PT ;  /* 0xc2fc00000800780b */ /* 0x000fd20003f4e000 */
[----:B------:R-:W-:-:S04]  /*0290*/  @!P1 FMUL R2, R2, 0.5 ;  /* 0x3f00000002029820 */ /* 0x000fc80000400000 */
[----:B------:R-:W-:Y:S01]  /*02a0*/  @!P2 FMUL R8, R8, 0.5 ;  /* 0x3f0000000808a820 */ /* 0x000fe20000400000 */
[----:B------:R-:W0:Y:S08]  /*02b0*/  MUFU.EX2 R3, R2 ;  /* 0x0000000200037308 */ /* 0x000e300000000800 */
[----:B------:R-:W1:Y:S01]  /*02c0*/  MUFU.EX2 R10, R8 ;  /* 0x00000008000a7308 */ /* 0x000e620000000800 */
[----:B0-----:R-:W-:-:S04]  /*02d0*/  @!P1 FMUL R3, R3, R3 ;  /* 0x0000000303039220 */ /* 0x001fc80000400000 */
[----:B------:R-:W-:Y:S01]  /*02e0*/  FADD R31, R3, 1 ;  /* 0x3f800000031f7421 */ /* 0x000fe20000000000 */
[----:B-1----:R-:W-:-:S04]  /*02f0*/  @!P2 FMUL R10, R10, R10 ;  /* 0x0000000a0a0aa220 */ /* 0x002fc80000400000 */
[----:B------:R-:W-:Y:S01]  /*0300*/  FSETP.GT.AND P4, PT, R31, 8.50705917302346158658e+37, PT ;  /* 0x7e8000001f00780b */ /* 0x000fe20003f84000 */
[----:B------:R-:W-:-:S05]  /*0310*/  FADD R10, R10, 1 ;  /* 0x3f8000000a0a7421 */ /* 0x000fca0000000000 */
[----:B------:R-:W-:Y:S02]  /*0320*/  FSETP.GT.AND P5, PT, R10, 8.50705917302346158658e+37, PT ;  /* 0x7e8000000a00780b */ /* 0x000fe40003fa4000 */
[----:B------:R-:W-:-:S05]  /*0330*/  SHF.L.U32 R26, R20, 0x10, RZ ;  /* 0x00000010141a7819 */ /* 0x000fca00000006ff */
[----:B------:R-:W-:Y:S01]  /*0340*/  @P4 FMUL R31, R31, 0.25 ;  /* 0x3e8000001f1f4820 */ /* 0x000fe20000400000 */
[----:B------:R-:W-:-:S05]  /*0350*/  FADD R0, RZ, -R26 ;  /* 0x8000001aff007221 */ /* 0x000fca0000000000 */
[----:B------:R-:W-:Y:S01]  /*0360*/  @P5 FMUL R10, R10, 0.25 ;  /* 0x3e8000000a0a5820 */ /* 0x000fe20000400000 */
[----:B------:R-:W0:Y:S01]  /*0370*/  MUFU.RCP R31, R31 ;  /* 0x0000001f001f7308 */ /* 0x000e220000001000 */
[----:B------:R-:W-:Y:S01]  /*0380*/  FMUL R29, R0, 1.4426950216293334961 ;  /* 0x3fb8aa3b001d7820 */ /* 0x000fe20000400000 */
[----:B------:R-:W-:-:S06]  /*0390*/  MOV R2, UR4 ;  /* 0x0000000400027c02 */ /* 0x000fcc0008000f00 */
[----:B------:R1:W2:Y:S01]  /*03a0*/  MUFU.RCP R32, R10 ;  /* 0x0000000a00207308 */ /* 0x0002a20000001000 */
[----:B------:R-:W-:Y:S02]  /*03b0*/  MOV R3, UR5 ;  /* 0x0000000500037c02 */ /* 0x000fe40008000f00 */
[----:B------:R-:W-:Y:S02]  /*03c0*/  PRMT R0, R22, 0x7632, R0 ;  /* 0x0000763216007816 */ /* 0x000fe40000000000 */
[----:B------:R-:W-:Y:S01]  /*03d0*/  MOV R22, 0x3e800000 ;  /* 0x3e80000000167802 */ /* 0x000fe20000000f00 */
[----:B------:R-:W-:-:S03]  /*03e0*/  IMAD.WIDE.U32 R2, R9, 0x2, R2 ;  /* 0x0000000209027825 */ /* 0x000fc600078e0002 */
[C---:B------:R-:W-:Y:S02]  /*03f0*/  FSEL R8, R22.reuse, 1, P4 ;  /* 0x3f80000016087808 */ /* 0x040fe40002000000 */
[----:B------:R-:W-:Y:S01]  /*0400*/  FSEL R9, R22, 1, P5 ;  /* 0x3f80000016097808 */ /* 0x000fe20002800000 */
[----:B-1----:R-:W-:Y:S02]  /*0410*/  CS2R R10, SRZ ;  /* 0x00000000000a7805 */ /* 0x002fe4000001ff00 */
[----:B0-----:R-:W-:Y:S02]  /*0420*/  FMUL R31, R31, R8 ;  /* 0x000000081f1f7220 */ /* 0x001fe40000400000 */
[----:B--2---:R-:W-:Y:S02]  /*0430*/  FMUL R32, R32, R9 ;  /* 0x0000000920207220 */ /* 0x004fe40000400000 */
[----:B------:R-:W-:Y:S01]  /*0440*/  CS2R R8, SRZ ;  /* 0x0000000000087805 */ /* 0x000fe2000001ff00 */
[----:B------:R-:W-:-:S05]  /*0450*/  SHF.L.U32 R28, R21, 0x10, RZ ;  /* 0x00000010151c7819 */ /* 0x000fca00000006ff */
[----:B------:R-:W2:Y:S01]  /*0460*/  @!P0 LDG.E.128 R8, [R36.64+0x4000] ;  /* 0x0040000824088981 */ /* 0x000ea2000c1e1d00 */
[----:B------:R-:W-:Y:S02]  /*0470*/  SHF.L.U32 R0, R0, 0x10, RZ ;  /* 0x0000001000007819 */ /* 0x000fe400000006ff */
[----:B------:R-:W-:Y:S01]  /*0480*/  FSETP.GEU.AND P3, PT, R29, -126, PT ;  /* 0xc2fc00001d00780b */ /* 0x000fe20003f6e000 */
[----:B------:R-:W-:Y:S02]  /*0490*/  FADD R27, RZ, -R28 ;  /* 0x8000001cff1b7221 */ /* 0x000fe40000000000 */
[----:B------:R-:W-:Y:S02]  /*04a0*/  FADD R30, RZ, -R0 ;  /* 0x80000000ff1e7221 */ /* 0x000fe40000000000 */
[----:B------:R-:W-:Y:S02]  /*04b0*/  FMUL R27, R27, 1.4426950216293334961 ;  /* 0x3fb8aa3b1b1b7820 */ /* 0x000fe40000400000 */
[----:B------:R-:W-:-:S03]  /*04c0*/  FMUL R30, R30, 1.4426950216293334961 ;  /* 0x3fb8aa3b1e1e7820 */ /* 0x000fc60000400000 */
[----:B------:R-:W-:Y:S02]  /*04d0*/  FSETP.GEU.AND P2, PT, R27, -126, PT ;  /* 0xc2fc00001b00780b */ /* 0x000fe40003f4e000 */
[----:B------:R-:W-:Y:S01]  /*04e0*/  FSETP.GEU.AND P1, PT, R30, -126, PT ;  /* 0xc2fc00001e00780b */ /* 0x000fe20003f2e000 */
[----:B------:R-:W-:-:S06]  /*04f0*/  @!P3 FMUL R29, R29, 0.5 ;  /* 0x3f0000001d1db820 */ /* 0x000fcc0000400000 */
[----:B------:R-:W0:Y:S04]  /*0500*/  MUFU.EX2 R29, R29 ;  /* 0x0000001d001d7308 */ /* 0x000e280000000800 */
[----:B------:R-:W-:Y:S02]  /*0510*/  @!P2 FMUL R27, R27, 0.5 ;  /* 0x3f0000001b1ba820 */ /* 0x000fe40000400000 */
[----:B------:R-:W-:-:S04]  /*0520*/  @!P1 FMUL R30, R30, 0.5 ;  /* 0x3f0000001e1e9820 */ /* 0x000fc80000400000 */
[----:B------:R-:W1:Y:S08]  /*0530*/  MUFU.EX2 R33, R30 ;  /* 0x0000001e00217308 */ /* 0x000e700000000800 */
[----:B------:R-:W3:Y:S01]  /*0540*/  MUFU.EX2 R27, R27 ;  /* 0x0000001b001b7308 */ /* 0x000ee20000000800 */
[----:B0-----:R-:W-:-:S04]  /*0550*/  @!P3 FMUL R29, R29, R29 ;  /* 0x0000001d1d1db220 */ /* 0x001fc80000400000 */
[----:B------:R-:W-:Y:S01]  /*0560*/  FADD R29, R29, 1 ;  /* 0x3f8000001d1d7421 */ /* 0x000fe20000000000 */
[----:B-1----:R-:W-:-:S04]  /*0570*/  @!P1 FMUL R33, R33, R33 ;  /* 0x0000002121219220 */ /* 0x002fc80000400000 */
[----:B------:R-:W-:Y:S01]  /*0580*/  FSETP.GT.AND P3, PT, R29, 8.50705917302346158658e+37, PT ;  /* 0x7e8000001d00780b */ /* 0x000fe20003f64000 */
[----:B------:R-:W-:Y:S01]  /*0590*/  FMUL R25, R25, R32 ;  /* 0x0000002019197220 */ /* 0x000fe20000400000 */
[----:B------:R-:W-:Y:S01]  /*05a0*/  PRMT R23, R23, 0x7632, R23 ;  /* 0x0000763217177816 */ /* 0x000fe20000000017 */
[----:B------:R-:W-:Y:S01]  /*05b0*/  FADD R32, R33, 1 ;  /* 0x3f80000021207421 */ /* 0x000fe20000000000 */
[----:B---3--:R-:W-:Y:S02]  /*05c0*/  @!P2 FMUL R27, R27, R27 ;  /* 0x0000001b1b1ba220 */ /* 0x008fe40000400000 */
[----:B------:R-:W-:Y:S02]  /*05d0*/  SHF.L.U32 R30, R23, 0x10, RZ ;  /* 0x00000010171e7819 */ /* 0x000fe400000006ff */
[----:B------:R-:W-:Y:S01]  /*05e0*/  FADD R27, R27, 1 ;  /* 0x3f8000001b1b7421 */ /* 0x000fe20000000000 */
[----:B------:R-:W-:Y:S01]  /*05f0*/  FSETP.GT.AND P1, PT, R32, 8.50705917302346158658e+37, PT ;  /* 0x7e8000002000780b */ /* 0x000fe20003f24000 */
[----:B------:R-:W-:-:S03]  /*0600*/  FMUL R24, R24, R31 ;  /* 0x0000001f18187220 */ /* 0x000fc60000400000 */
[----:B------:R-:W-:Y:S01]  /*0610*/  @P3 FMUL R29, R29, 0.25 ;  /* 0x3e8000001d1d3820 */ /* 0x000fe20000400000 */
[----:B------:R-:W-:Y:S01]  /*0620*/  FSETP.GT.AND P2, PT, R27, 8.50705917302346158658e+37, PT ;  /* 0x7e8000001b00780b */ /* 0x000fe20003f44000 */
[----:B------:R-:W-:-:S04]  /*0630*/  FADD R31, RZ, -R30 ;  /* 0x8000001eff1f7221 */ /* 0x000fc80000000000 */
[----:B------:R-:W0:Y:S01]  /*0640*/  MUFU.RCP R29, R29 ;  /* 0x0000001d001d7308 */ /* 0x000e220000001000 */
[----:B------:R-:W-:Y:S02]  /*0650*/  FMUL R31, R31, 1.4426950216293334961 ;  /* 0x3fb8aa3b1f1f7820 */ /* 0x000fe40000400000 */
[----:B------:R-:W-:-:S03]  /*0660*/  @P1 FMUL R32, R32, 0.25 ;  /* 0x3e80000020201820 */ /* 0x000fc60000400000 */
[----:B------:R-:W-:Y:S02]  /*0670*/  FSETP.GEU.AND P4, PT, R31, -126, PT ;  /* 0xc2fc00001f00780b */ /* 0x000fe40003f8e000 */
[----:B------:R-:W-:Y:S01]  /*0680*/  @P2 FMUL R27, R27, 0.25 ;  /* 0x3e8000001b1b2820 */ /* 0x000fe20000400000 */
[----:B------:R-:W-:Y:S01]  /*0690*/  FSEL R34, R22, 1, P3 ;  /* 0x3f80000016227808 */ /* 0x000fe20001800000 */
[----:B------:R-:W-:Y:S08]  /*06a0*/  MUFU.RCP R32, R32 ;  /* 0x0000002000207308 */ /* 0x000ff00000001000 */
[----:B------:R1:W3:Y:S01]  /*06b0*/  MUFU.RCP R33, R27 ;  /* 0x0000001b00217308 */ /* 0x0002e20000001000 */
[----:B0-----:R-:W-:Y:S01]  /*06c0*/  FMUL R23, R29, R34 ;  /* 0x000000221d177220 */ /* 0x001fe20000400000 */
[----:B------:R-:W-:Y:S01]  /*06d0*/  @!P4 FMUL R31, R31, 0.5 ;  /* 0x3f0000001f1fc820 */ /* 0x000fe20000400000 */
[----:B------:R-:W-:-:S02]  /*06e0*/  PRMT R29, R20, 0x7632, R29 ;  /* 0x00007632141d7816 */ /* 0x000fc4000000001d */
[----:B------:R-:W-:Y:S01]  /*06f0*/  FMUL R23, R26, R23 ;  /* 0x000000171a177220 */ /* 0x000fe20000400000 */
[C---:B------:R-:W-:Y:S02]  /*0700*/  FSEL R20, R22.reuse, 1, P2 ;  /* 0x3f80000016147808 */ /* 0x040fe40001000000 */
[----:B-1----:R-:W-:Y:S01]  /*0710*/  PRMT R27, R21, 0x7632, R27 ;  /* 0x00007632151b7816 */ /* 0x002fe2000000001b */
[----:B------:R-:W0:Y:S01]  /*0720*/  MUFU.EX2 R26, R31 ;  /* 0x0000001f001a7308 */ /* 0x000e220000000800 */
[----:B------:R-:W-:Y:S02]  /*0730*/  SHF.L.U32 R29, R29, 0x10, RZ ;  /* 0x000000101d1d7819 */ /* 0x000fe400000006ff */
[----:B------:R-:W-:Y:S02]  /*0740*/  FSEL R21, R22, 1, P1 ;  /* 0x3f80000016157808 */ /* 0x000fe40000800000 */
[----:B------:R-:W-:Y:S01]  /*0750*/  SHF.L.U32 R27, R27, 0x10, RZ ;  /* 0x000000101b1b7819 */ /* 0x000fe200000006ff */
[----:B---3--:R-:W-:Y:S01]  /*0760*/  FMUL R33, R33, R20 ;  /* 0x0000001421217220 */ /* 0x008fe20000400000 */
[----:B------:R-:W-:Y:S01]  /*0770*/  FADD R20, RZ, -R29 ;  /* 0x8000001dff147221 */ /* 0x000fe20000000000 */
[----:B------:R-:W-:-:S02]  /*0780*/  FMUL R21, R32, R21 ;  /* 0x0000001520157220 */ /* 0x000fc40000400000 */
[----:B------:R-:W-:Y:S01]  /*0790*/  FADD R32, RZ, -R27 ;  /* 0x8000001bff207221 */ /* 0x000fe20000000000 */
[----:B------:R-:W-:-:S03]  /*07a0*/  FMUL R20, R20, 1.4426950216293334961 ;  /* 0x3fb8aa3b14147820 */ /* 0x000fc60000400000 */
[----:B------:R-:W-:Y:S02]  /*07b0*/  FMUL R34, R32, 1.4426950216293334961 ;  /* 0x3fb8aa3b20227820 */ /* 0x000fe40000400000 */
[----:B------:R-:W-:Y:S01]  /*07c0*/  FSETP.GEU.AND P1, PT, R20, -126, PT ;  /* 0xc2fc00001400780b */ /* 0x000fe20003f2e000 */
[----:B0-----:R-:W-:Y:S02]  /*07d0*/  @!P4 FMUL R26, R26, R26 ;  /* 0x0000001a1a1ac220 */ /* 0x001fe40000400000 */
[----:B------:R-:W-:Y:S02]  /*07e0*/  FSETP.GEU.AND P3, PT, R34, -126, PT ;  /* 0xc2fc00002200780b */ /* 0x000fe40003f6e000 */
[----:B------:R-:W-:-:S05]  /*07f0*/  FADD R26, R26, 1 ;  /* 0x3f8000001a1a7421 */ /* 0x000fca0000000000 */
[----:B------:R-:W-:-:S03]  /*0800*/  FSETP.GT.AND P2, PT, R26, 8.50705917302346158658e+37, PT ;  /* 0x7e8000001a00780b */ /* 0x000fc60003f44000 */
[----:B------:R-:W-:-:S03]  /*0810*/  @!P1 FMUL R20, R20, 0.5 ;  /* 0x3f00000014149820 */ /* 0x000fc60000400000 */
[----:B------:R-:W-:Y:S01]  /*0820*/  @!P3 FMUL R34, R34, 0.5 ;  /* 0x3f0000002222b820 */ /* 0x000fe20000400000 */
[----:B------:R-:W0:Y:S08]  /*0830*/  MUFU.EX2 R32, R20 ;  /* 0x0000001400207308 */ /* 0x000e300000000800 */
[----:B------:R-:W1:Y:S01]  /*0840*/  MUFU.EX2 R31, R34 ;  /* 0x00000022001f7308 */ /* 0x000e620000000800 */
[----:B------:R-:W-:-:S07]  /*0850*/  @P2 FMUL R26, R26, 0.25 ;  /* 0x3e8000001a1a2820 */ /* 0x000fce0000400000 */
[----:B------:R-:W3:Y:S01]  /*0860*/  MUFU.RCP R26, R26 ;  /* 0x0000001a001a7308 */ /* 0x000ee20000001000 */
[----:B0-----:R-:W-:Y:S01]  /*0870*/  @!P1 FMUL R32, R32, R32 ;  /* 0x0000002020209220 */ /* 0x001fe20000400000 */
[----:B------:R-:W-:-:S03]  /*0880*/  FMUL R28, R28, R33 ;  /* 0x000000211c1c7220 */ /* 0x000fc60000400000 */
[----:B------:R-:W-:Y:S01]  /*0890*/  FADD R33, R32, 1 ;  /* 0x3f80000020217421 */ /* 0x000fe20000000000 */
[----:B-1----:R-:W-:Y:S01]  /*08a0*/  @!P3 FMUL R31, R31, R31 ;  /* 0x0000001f1f1fb220 */ /* 0x002fe20000400000 */
[----:B------:R-:W-:-:S03]  /*08b0*/  FMUL R21, R0, R21 ;  /* 0x0000001500157220 */ /* 0x000fc60000400000 */
[----:B------:R-:W-:Y:S01]  /*08c0*/  FADD R32, R31, 1 ;  /* 0x3f8000001f207421 */ /* 0x000fe20000000000 */
[----:B------:R-:W-:Y:S02]  /*08d0*/  FSEL R31, R22, 1, P2 ;  /* 0x3f800000161f7808 */ /* 0x000fe40001000000 */
[----:B------:R-:W-:Y:S02]  /*08e0*/  SEL R0, R4, RZ, !P0 ;  /* 0x000000ff04007207 */ /* 0x000fe40004000000 */
[----:B------:R-:W-:Y:S01]  /*08f0*/  FSETP.GT.AND P2, PT, R32, 8.50705917302346158658e+37, PT ;  /* 0x7e8000002000780b */ /* 0x000fe20003f44000 */
[----:B---3--:R-:W-:Y:S01]  /*0900*/  FMUL R31, R26, R31 ;  /* 0x0000001f1a1f7220 */ /* 0x008fe20000400000 */
[----:B------:R-:W-:Y:S02]  /*0910*/  SHF.L.U32 R26, R0, 0x10, RZ ;  /* 0x00000010001a7819 */ /* 0x000fe400000006ff */
[----:B------:R-:W-:-:S03]  /*0920*/  FSETP.GT.AND P1, PT, R33, 8.50705917302346158658e+37, PT ;  /* 0x7e8000002100780b */ /* 0x000fc60003f24000 */
[----:B------:R-:W-:-:S04]  /*0930*/  FADD R20, RZ, -R26 ;  /* 0x8000001aff147221 */ /* 0x000fc80000000000 */
[----:B------:R-:W-:Y:S02]  /*0940*/  FMUL R20, R20, 1.4426950216293334961 ;  /* 0x3fb8aa3b14147820 */ /* 0x000fe40000400000 */
[----:B------:R-:W-:Y:S01]  /*0950*/  @P2 FMUL R32, R32, 0.25 ;  /* 0x3e80000020202820 */ /* 0x000fe20000400000 */
[----:B------:R-:W-:Y:S01]  /*0960*/  FMUL R30, R30, R31 ;  /* 0x0000001f1e1e7220 */ /* 0x000fe20000400000 */
[----:B------:R-:W-:Y:S02]  /*0970*/  PRMT R0, R0, 0x7632, R0 ;  /* 0x0000763200007816 */ /* 0x000fe40000000000 */
[----:B------:R-:W-:Y:S01]  /*0980*/  @P1 FMUL R33, R33, 0.25 ;  /* 0x3e80000021211820 */ /* 0x000fe20000400000 */
[----:B------:R-:W0:Y:S01]  /*0990*/  MUFU.RCP R31, R32 ;  /* 0x00000020001f7308 */ /* 0x000e220000001000 */
[----:B------:R-:W-:Y:S02]  /*09a0*/  FSETP.GEU.AND P3, PT, R20, -126, PT ;  /* 0xc2fc00001400780b */ /* 0x000fe40003f6e000 */
[----:B------:R-:W-:-:S05]  /*09b0*/  SHF.L.U32 R0, R0, 0x10, RZ ;  /* 0x0000001000007819 */ /* 0x000fca00000006ff */
[----:B------:R1:W3:Y:S01]  /*09c0*/  MUFU.RCP R4, R33 ;  /* 0x0000002100047308 */ /* 0x0002e20000001000 */
[----:B------:R-:W-:Y:S01]  /*09d0*/  FSEL R34, R22, 1, P2 ;  /* 0x3f80000016227808 */ /* 0x000fe20001000000 */
[----:B-1----:R-:W-:-:S04]  /*09e0*/  FADD R33, RZ, -R0 ;  /* 0x80000000ff217221 */ /* 0x002fc80000000000 */
[----:B------:R-:W-:Y:S01]  /*09f0*/  @!P3 FMUL R20, R20, 0.5 ;  /* 0x3f0000001414b820 */ /* 0x000fe20000400000 */
[----:B------:R-:W-:Y:S01]  /*0a00*/  FMUL R32, R33, 1.4426950216293334961 ;  /* 0x3fb8aa3b21207820 */ /* 0x000fe20000400000 */
[----:B------:R-:W-:Y:S01]  /*0a10*/  FSEL R35, R22, 1, P1 ;  /* 0x3f80000016237808 */ /* 0x000fe20000800000 */
[----:B0-----:R-:W-:Y:S02]  /*0a20*/  FMUL R34, R31, R34 ;  /* 0x000000221f227220 */ /* 0x001fe40000400000 */
[----:B------:R0:W1:Y:S01]  /*0a30*/  MUFU.EX2 R31, R20 ;  /* 0x00000014001f7308 */ /* 0x0000620000000800 */
[----:B------:R-:W-:Y:S01]  /*0a40*/  FSETP.GEU.AND P2, PT, R32, -126, PT ;  /* 0xc2fc00002000780b */ /* 0x000fe20003f4e000 */
[----:B---3--:R-:W-:Y:S01]  /*0a50*/  FMUL R4, R4, R35 ;  /* 0x0000002304047220 */ /* 0x008fe20000400000 */
[----:B-----5:R-:W-:-:S03]  /*0a60*/  SHF.L.U32 R33, R18, 0x10, RZ ;  /* 0x0000001012217819 */ /* 0x020fc600000006ff */
[----:B------:R-:W-:Y:S01]  /*0a70*/  FMUL R29, R29, R4 ;  /* 0x000000041d1d7220 */ /* 0x000fe20000400000 */
[----:B------:R-:W-:Y:S02]  /*0a80*/  SHF.L.U32 R4, R16, 0x10, RZ ;  /* 0x0000001010047819 */ /* 0x000fe400000006ff */
[----:B------:R-:W-:Y:S02]  /*0a90*/  PRMT R18, R18, 0x7632, R18 ;  /* 0x0000763212127816 */ /* 0x000fe40000000012 */
[----:B0-----:R-:W-:Y:S01]  /*0aa0*/  SHF.L.U32 R20, R19, 0x10, RZ ;  /* 0x0000001013147819 */ /* 0x001fe200000006ff */
[----:B------:R-:W-:Y:S01]  /*0ab0*/  FMUL R4, R23, R4 ;  /* 0x0000000417047220 */ /* 0x000fe20000400000 */
[----:B------:R-:W-:Y:S01]  /*0ac0*/  SHF.L.U32 R18, R18, 0x10, RZ ;  /* 0x0000001012127819 */ /* 0x000fe200000006ff */
[----:B------:R-:W-:Y:S01]  /*0ad0*/  @!P2 FMUL R32, R32, 0.5 ;  /* 0x3f0000002020a820 */ /* 0x000fe20000400000 */
[----:B------:R-:W-:Y:S01]  /*0ae0*/  SHF.L.U32 R23, R17, 0x10, RZ ;  /* 0x0000001011177819 */ /* 0x000fe200000006ff */
[----:B-1----:R-:W-:Y:S01]  /*0af0*/  @!P3 FMUL R31, R31, R31 ;  /* 0x0000001f1f1fb220 */ /* 0x002fe20000400000 */
[----:B------:R-:W-:Y:S01]  /*0b00*/  PRMT R19, R19, 0x7632, R19 ;  /* 0x0000763213137816 */ /* 0x000fe20000000013 */
[----:B------:R-:W-:-:S02]  /*0b10*/  FMUL R21, R21, R18 ;  /* 0x0000001215157220 */ /* 0x000fc40000400000 */
[----:B------:R-:W0:Y:S01]  /*0b20*/  MUFU.EX2 R32, R32 ;  /* 0x0000002000207308 */ /* 0x000e220000000800 */
[----:B------:R-:W-:Y:S01]  /*0b30*/  SHF.L.U32 R19, R19, 0x10, RZ ;  /* 0x0000001013137819 */ /* 0x000fe200000006ff */
[----:B------:R-:W-:Y:S01]  /*0b40*/  FMUL R18, R28, R23 ;  /* 0x000000171c127220 */ /* 0x000fe20000400000 */
[----:B------:R-:W-:Y:S01]  /*0b50*/  FADD R31, R31, 1 ;  /* 0x3f8000001f1f7421 */ /* 0x000fe20000000000 */
[----:B------:R-:W-:Y:S02]  /*0b60*/  PRMT R28, R16, 0x7632, R28 ;  /* 0x00007632101c7816 */ /* 0x000fe4000000001c */
[----:B------:R-:W-:Y:S01]  /*0b70*/  SEL R16, R5, RZ, !P0 ;  /* 0x000000ff05107207 */ /* 0x000fe20004000000 */
[----:B------:R-:W-:Y:S01]  /*0b80*/  FMUL R20, R25, R20 ;  /* 0x0000001419147220 */ /* 0x000fe20000400000 */
[----:B------:R-:W-:Y:S01]  /*0b90*/  FMUL R25, R30, R19 ;  /* 0x000000131e197220 */ /* 0x000fe20000400000 */
[----:B------:R-:W-:Y:S02]  /*0ba0*/  FSETP.GT.AND P1, PT, R31, 8.50705917302346158658e+37, PT ;  /* 0x7e8000001f00780b */ /* 0x000fe40003f24000 */
[----:B------:R-:W-:-:S02]  /*0bb0*/  SHF.L.U32 R19, R16, 0x10, RZ ;  /* 0x0000001010137819 */ /* 0x000fc400000006ff */
[----:B------:R-:W-:Y:S02]  /*0bc0*/  PRMT R17, R17, 0x7632, R17 ;  /* 0x0000763211117816 */ /* 0x000fe40000000011 */
[----:B------:R-:W-:Y:S01]  /*0bd0*/  SHF.L.U32 R28, R28, 0x10, RZ ;  /* 0x000000101c1c7819 */ /* 0x000fe200000006ff */
[----:B------:R-:W-:Y:S01]  /*0be0*/  FADD R30, RZ, -R19 ;  /* 0x80000013ff1e7221 */ /* 0x000fe20000000000 */
[----:B------:R-:W-:Y:S01]  /*0bf0*/  FMUL R27, R27, R34 ;  /* 0x000000221b1b7220 */ /* 0x000fe20000400000 */
[----:B------:R-:W-:Y:S01]  /*0c00*/  SHF.L.U32 R34, R17, 0x10, RZ ;  /* 0x0000001011227819 */ /* 0x000fe200000006ff */
[----:B0-----:R-:W-:Y:S01]  /*0c10*/  @!P2 FMUL R32, R32, R32 ;  /* 0x000000202020a220 */ /* 0x001fe20000400000 */
[----:B------:R-:W-:Y:S01]  /*0c20*/  FMUL R23, R29, R28 ;  /* 0x0000001c1d177220 */ /* 0x000fe20000400000 */
[----:B------:R-:W-:Y:S01]  /*0c30*/  FMUL R30, R30, 1.4426950216293334961 ;  /* 0x3fb8aa3b1e1e7820 */ /* 0x000fe20000400000 */
[----:B----4-:R-:W-:Y:S01]  /*0c40*/  SHF.L.U32 R28, R12, 0x10, RZ ;  /* 0x000000100c1c7819 */ /* 0x010fe200000006ff */
[----:B------:R-:W-:Y:S01]  /*0c50*/  FMUL R5, R27, R34 ;  /* 0x000000221b057220 */ /* 0x000fe20000400000 */
[----:B------:R-:W-:Y:S01]  /*0c60*/  @P1 FMUL R31, R31, 0.25 ;  /* 0x3e8000001f1f1820 */ /* 0x000fe20000400000 */
[----:B------:R-:W-:Y:S01]  /*0c70*/  FSEL R34, R22, 1, P1 ;  /* 0x3f80000016227808 */ /* 0x000fe20000800000 */
[----:B------:R-:W-:Y:S01]  /*0c80*/  FADD R32, R32, 1 ;  /* 0x3f80000020207421 */ /* 0x000fe20000000000 */
[----:B------:R-:W-:Y:S01]  /*0c90*/  FSETP.GEU.AND P1, PT, R30, -126, PT ;  /* 0xc2fc00001e00780b */ /* 0x000fe20003f2e000 */
[----:B------:R-:W-:-:S03]  /*0ca0*/  FADD R29, RZ, -R28 ;  /* 0x8000001cff1d7221 */ /* 0x000fc60000000000 */
[----:B------:R-:W-:Y:S01]  /*0cb0*/  FSETP.GT.AND P2, PT, R32, 8.50705917302346158658e+37, PT ;  /* 0x7e8000002000780b */ /* 0x000fe20003f44000 */
[----:B------:R-:W-:Y:S01]  /*0cc0*/  FMUL R29, R29, 1.4426950216293334961 ;  /* 0x3fb8aa3b1d1d7820 */ /* 0x000fe20000400000 */
[----:B------:R-:W0:Y:S04]  /*0cd0*/  MUFU.RCP R31, R31 ;  /* 0x0000001f001f7308 */ /* 0x000e280000001000 */
[----:B------:R-:W-:Y:S02]  /*0ce0*/  FSETP.GEU.AND P3, PT, R29, -126, PT ;  /* 0xc2fc00001d00780b */ /* 0x000fe40003f6e000 */
[----:B------:R-:W-:Y:S01]  /*0cf0*/  SHF.L.U32 R27, R13, 0x10, RZ ;  /* 0x000000100d1b7819 */ /* 0x000fe200000006ff */
[----:B------:R-:W-:Y:S01]  /*0d00*/  @!P1 FMUL R30, R30, 0.5 ;  /* 0x3f0000001e1e9820 */ /* 0x000fe20000400000 */
[----:B------:R-:W-:Y:S01]  /*0d10*/  FMUL R24, R24, R33 ;  /* 0x0000002118187220 */ /* 0x000fe20000400000 */
[----:B------:R-:W-:-:S02]  /*0d20*/  PRMT R16, R16, 0x7632, R16 ;  /* 0x0000763210107816 */ /* 0x000fc40000000010 */
[----:B------:R-:W-:Y:S01]  /*0d30*/  @P2 FMUL R32, R32, 0.25 ;  /* 0x3e80000020202820 */ /* 0x000fe20000400000 */
[----:B------:R-:W-:Y:S01]  /*0d40*/  FADD R33, RZ, -R27 ;  /* 0x8000001bff217221 */ /* 0x000fe20000000000 */
[----:B------:R-:W1:Y:S01]  /*0d50*/  MUFU.EX2 R30, R30 ;  /* 0x0000001e001e7308 */ /* 0x000e620000000800 */
[----:B------:R-:W-:Y:S01]  /*0d60*/  SHF.L.U32 R16, R16, 0x10, RZ ;  /* 0x0000001010107819 */ /* 0x000fe200000006ff */
[----:B0-----:R-:W-:Y:S01]  /*0d70*/  FMUL R31, R31, R34 ;  /* 0x000000221f1f7220 */ /* 0x001fe20000400000 */
[----:B------:R-:W-:Y:S01]  /*0d80*/  FMUL R33, R33, 1.4426950216293334961 ;  /* 0x3fb8aa3b21217820 */ /* 0x000fe20000400000 */
[----:B------:R-:W-:-:S04]  /*0d90*/  @!P3 FMUL R29, R29, 0.5 ;  /* 0x3f0000001d1db820 */ /* 0x000fc80000400000 */
[----:B------:R-:W0:Y:S01]  /*0da0*/  MUFU.RCP R17, R32 ;  /* 0x0000002000117308 */ /* 0x000e220000001000 */
[----:B------:R-:W-:Y:S01]  /*0db0*/  FMUL R26, R26, R31 ;  /* 0x0000001f1a1a7220 */ /* 0x000fe20000400000 */
[----:B------:R-:W-:Y:S01]  /*0dc0*/  FSEL R34, R22, 1, P2 ;  /* 0x3f80000016227808 */ /* 0x000fe20001000000 */
[----:B------:R-:W-:Y:S01]  /*0dd0*/  FADD R31, RZ, -R16 ;  /* 0x80000010ff1f7221 */ /* 0x000fe20000000000 */
[----:B------:R-:W-:-:S04]  /*0de0*/  FSETP.GEU.AND P2, PT, R33, -126, PT ;  /* 0xc2fc00002100780b */ /* 0x000fc80003f4e000 */
[----:B------:R-:W3:Y:S01]  /*0df0*/  MUFU.EX2 R32, R29 ;  /* 0x0000001d00207308 */ /* 0x000ee20000000800 */
[----:B------:R-:W-:Y:S01]  /*0e00*/  FMUL R31, R31, 1.4426950216293334961 ;  /* 0x3fb8aa3b1f1f7820 */ /* 0x000fe20000400000 */
[----:B-1----:R-:W-:-:S04]  /*0e10*/  @!P1 FMUL R30, R30, R30 ;  /* 0x0000001e1e1e9220 */ /* 0x002fc80000400000 */
[----:B------:R-:W-:Y:S01]  /*0e20*/  FSETP.GEU.AND P1, PT, R31, -126, PT ;  /* 0xc2fc00001f00780b */ /* 0x000fe20003f2e000 */
[----:B0-----:R-:W-:Y:S01]  /*0e30*/  FMUL R17, R17, R34 ;  /* 0x0000002211117220 */ /* 0x001fe20000400000 */
[----:B------:R-:W-:Y:S01]  /*0e40*/  FADD R34, R30, 1 ;  /* 0x3f8000001e227421 */ /* 0x000fe20000000000 */
[----:B------:R-:W-:-:S04]  /*0e50*/  @!P2 FMUL R33, R33, 0.5 ;  /* 0x3f0000002121a820 */ /* 0x000fc80000400000 */
[----:B------:R-:W-:Y:S01]  /*0e60*/  FSETP.GT.AND P4, PT, R34, 8.50705917302346158658e+37, PT ;  /* 0x7e8000002200780b */ /* 0x000fe20003f84000 */
[----:B---3--:R-:W-:Y:S01]  /*0e70*/  @!P3 FMUL R32, R32, R32 ;  /* 0x000000202020b220 */ /* 0x008fe20000400000 */
[----:B------:R-:W0:Y:S03]  /*0e80*/  MUFU.EX2 R30, R33 ;  /* 0x00000021001e7308 */ /* 0x000e260000000800 */
[----:B------:R-:W-:Y:S01]  /*0e90*/  FADD R32, R32, 1 ;  /* 0x3f80000020207421 */ /* 0x000fe20000000000 */
[----:B------:R-:W-:-:S04]  /*0ea0*/  @!P1 FMUL R31, R31, 0.5 ;  /* 0x3f0000001f1f9820 */ /* 0x000fc80000400000 */
[----:B------:R-:W-:Y:S02]  /*0eb0*/  FSETP.GT.AND P3, PT, R32, 8.50705917302346158658e+37, PT ;  /* 0x7e8000002000780b */ /* 0x000fe40003f64000 */
[----:B------:R-:W1:Y:S01]  /*0ec0*/  MUFU.EX2 R31, R31 ;  /* 0x0000001f001f7308 */ /* 0x000e620000000800 */
[----:B------:R-:W-:Y:S01]  /*0ed0*/  @P4 FMUL R34, R34, 0.25 ;  /* 0x3e80000022224820 */ /* 0x000fe20000400000 */
[----:B0-----:R-:W-:-:S06]  /*0ee0*/  @!P2 FMUL R30, R30, R30 ;  /* 0x0000001e1e1ea220 */ /* 0x001fcc0000400000 */
[----:B------:R-:W0:Y:S01]  /*0ef0*/  MUFU.RCP R34, R34 ;  /* 0x0000002200227308 */ /* 0x000e220000001000 */
[----:B------:R-:W-:Y:S02]  /*0f00*/  FADD R30, R30, 1 ;  /* 0x3f8000001e1e7421 */ /* 0x000fe40000000000 */
[----:B------:R-:W-:-:S03]  /*0f10*/  @P3 FMUL R32, R32, 0.25 ;  /* 0x3e80000020203820 */ /* 0x000fc60000400000 */
[----:B------:R-:W-:Y:S02]  /*0f20*/  FSETP.GT.AND P2, PT, R30, 8.50705917302346158658e+37, PT ;  /* 0x7e8000001e00780b */ /* 0x000fe40003f44000 */
[----:B------:R-:W3:Y:S01]  /*0f30*/  MUFU.RCP R29, R32 ;  /* 0x00000020001d7308 */ /* 0x000ee20000001000 */
[----:B-1----:R-:W-:Y:S01]  /*0f40*/  @!P1 FMUL R31, R31, R31 ;  /* 0x0000001f1f1f9220 */ /* 0x002fe20000400000 */
[----:B------:R-:W-:Y:S01]  /*0f50*/  FSEL R33, R22, 1, P4 ;  /* 0x3f80000016217808 */ /* 0x000fe20002000000 */
[----:B------:R-:W-:Y:S02]  /*0f60*/  FMUL R17, R0, R17 ;  /* 0x0000001100117220 */ /* 0x000fe40000400000 */
[----:B------:R-:W-:Y:S01]  /*0f70*/  FADD R31, R31, 1 ;  /* 0x3f8000001f1f7421 */ /* 0x000fe20000000000 */
[----:B--2---:R-:W-:Y:S01]  /*0f80*/  SEL R8, R8, RZ, !P0 ;  /* 0x000000ff08087207 */ /* 0x004fe20004000000 */
[----:B0-----:R-:W-:Y:S01]  /*0f90*/  FMUL R0, R34, R33 ;  /* 0x0000002122007220 */ /* 0x001fe20000400000 */
[----:B------:R-:W-:-:S02]  /*0fa0*/  FSEL R33, R22, 1, P3 ;  /* 0x3f80000016217808 */ /* 0x000fc40001800000 */
[----:B------:R-:W-:Y:S01]  /*0fb0*/  FSETP.GT.AND P1, PT, R31, 8.50705917302346158658e+37, PT ;  /* 0x7e8000001f00780b */ /* 0x000fe20003f24000 */
[----:B------:R-:W-:Y:S01]  /*0fc0*/  @P2 FMUL R30, R30, 0.25 ;  /* 0x3e8000001e1e2820 */ /* 0x000fe20000400000 */
[C---:B------:R-:W-:Y:S01]  /*0fd0*/  PRMT R12, R8.reuse, 0x7632, R12 ;  /* 0x00007632080c7816 */ /* 0x040fe2000000000c */
[----:B---3--:R-:W-:Y:S01]  /*0fe0*/  FMUL R29, R29, R33 ;  /* 0x000000211d1d7220 */ /* 0x008fe20000400000 */
[----:B------:R-:W-:Y:S02]  /*0ff0*/  SHF.L.U32 R33, R8, 0x10, RZ ;  /* 0x0000001008217819 */ /* 0x000fe400000006ff */
[----:B------:R-:W-:Y:S01]  /*1000*/  SHF.L.U32 R8, R12, 0x10, RZ ;  /* 0x000000100c087819 */ /* 0x000fe200000006ff */
[----:B------:R-:W0:Y:S04]  /*1010*/  MUFU.RCP R30, R30 ;  /* 0x0000001e001e7308 */ /* 0x000e280000001000 */
[----:B------:R-:W-:Y:S01]  /*1020*/  FMUL R17, R17, R8 ;  /* 0x0000000811117220 */ /* 0x000fe20000400000 */
[----:B------:R-:W-:Y:S01]  /*1030*/  SHF.L.U32 R8, R14, 0x10, RZ ;  /* 0x000000100e087819 */ /* 0x000fe200000006ff */
[----:B------:R-:W-:Y:S01]  /*1040*/  @P1 FMUL R31, R31, 0.25 ;  /* 0x3e8000001f1f1820 */ /* 0x000fe20000400000 */
[----:B------:R-:W-:Y:S01]  /*1050*/  FMUL R19, R19, R0 ;  /* 0x0000000013137220 */ /* 0x000fe20000400000 */
[----:B------:R-:W-:-:S02]  /*1060*/  FMUL R28, R28, R29 ;  /* 0x0000001d1c1c7220 */ /* 0x000fc40000400000 */
[----:B------:R-:W1:Y:S01]  /*1070*/  MUFU.RCP R32, R31 ;  /* 0x0000001f00207308 */ /* 0x000e620000001000 */
[----:B------:R-:W-:Y:S01]  /*1080*/  FADD R34, RZ, -R8 ;  /* 0x80000008ff227221 */ /* 0x000fe20000000000 */
[----:B------:R-:W-:Y:S01]  /*1090*/  FMUL R0, R26, R33 ;  /* 0x000000211a007220 */ /* 0x000fe20000400000 */
[----:B------:R-:W-:Y:S02]  /*10a0*/  FSEL R29, R22, 1, P2 ;  /* 0x3f800000161d7808 */ /* 0x000fe40001000000 */
[----:B------:R-:W-:Y:S01]  /*10b0*/  SHF.L.U32 R26, R15, 0x10, RZ ;  /* 0x000000100f1a7819 */ /* 0x000fe200000006ff */
[----:B------:R-:W-:Y:S02]  /*10c0*/  FMUL R34, R34, 1.4426950216293334961 ;  /* 0x3fb8aa3b22227820 */ /* 0x000fe40000400000 */
[----:B0-----:R-:W-:Y:S01]  /*10d0*/  FMUL R30, R30, R29 ;  /* 0x0000001d1e1e7220 */ /* 0x001fe20000400000 */
[----:B------:R-:W-:Y:S01]  /*10e0*/  PRMT R29, R12, 0x7632, R29 ;  /* 0x000076320c1d7816 */ /* 0x000fe2000000001d */
[----:B------:R-:W-:Y:S01]  /*10f0*/  FADD R35, RZ, -R26 ;  /* 0x8000001aff237221 */ /* 0x000fe20000000000 */
[----:B------:R-:W-:-:S02]  /*1100*/  FSETP.GEU.AND P3, PT, R34, -126, PT ;  /* 0xc2fc00002200780b */ /* 0x000fc40003f6e000 */
[----:B------:R-:W-:Y:S01]  /*1110*/  FSEL R33, R22, 1, P1 ;  /* 0x3f80000016217808 */ /* 0x000fe20000800000 */
[----:B------:R-:W-:Y:S01]  /*1120*/  FMUL R35, R35, 1.4426950216293334961 ;  /* 0x3fb8aa3b23237820 */ /* 0x000fe20000400000 */
[----:B------:R-:W-:-:S03]  /*1130*/  SHF.L.U32 R29, R29, 0x10, RZ ;  /* 0x000000101d1d7819 */ /* 0x000fc600000006ff */
[----:B-1----:R-:W-:Y:S01]  /*1140*/  FMUL R32, R32, R33 ;  /* 0x0000002120207220 */ /* 0x002fe20000400000 */
[----:B------:R-:W-:Y:S01]  /*1150*/  FSETP.GEU.AND P4, PT, R35, -126, PT ;  /* 0xc2fc00002300780b */ /* 0x000fe20003f8e000 */
[----:B------:R-:W-:-:S04]  /*1160*/  FADD R33, RZ, -R29 ;  /* 0x8000001dff217221 */ /* 0x000fc80000000000 */
[----:B------:R-:W-:Y:S01]  /*1170*/  FMUL R33, R33, 1.4426950216293334961 ;  /* 0x3fb8aa3b21217820 */ /* 0x000fe20000400000 */
[----:B------:R-:W-:Y:S01]  /*1180*/  @!P3 FMUL R34, R34, 0.5 ;  /* 0x3f0000002222b820 */ /* 0x000fe20000400000 */
[----:B------:R-:W-:-:S03]  /*1190*/  PRMT R12, R13, 0x7632, R12 ;  /* 0x000076320d0c7816 */ /* 0x000fc6000000000c */
[----:B------:R-:W-:Y:S02]  /*11a0*/  FSETP.GEU.AND P2, PT, R33, -126, PT ;  /* 0xc2fc00002100780b */ /* 0x000fe40003f4e000 */
[----:B------:R-:W0:Y:S01]  /*11b0*/  MUFU.EX2 R34, R34 ;  /* 0x0000002200227308 */ /* 0x000e220000000800 */
[----:B------:R-:W-:Y:S01]  /*11c0*/  @!P4 FMUL R35, R35, 0.5 ;  /* 0x3f0000002323c820 */ /* 0x000fe20000400000 */
[----:B------:R-:W-:-:S06]  /*11d0*/  SHF.L.U32 R12, R12, 0x10, RZ ;  /* 0x000000100c0c7819 */ /* 0x000fcc00000006ff */
[----:B------:R-:W1:Y:S01]  /*11e0*/  MUFU.EX2 R13, R35 ;  /* 0x00000023000d7308 */ /* 0x000e620000000800 */
[----:B------:R-:W-:Y:S02]  /*11f0*/  FADD R31, RZ, -R12 ;  /* 0x8000000cff1f7221 */ /* 0x000fe40000000000 */
[----:B------:R-:W-:Y:S02]  /*1200*/  @!P2 FMUL R33, R33, 0.5 ;  /* 0x3f0000002121a820 */ /* 0x000fe40000400000 */
[----:B------:R-:W-:Y:S01]  /*1210*/  FMUL R31, R31, 1.4426950216293334961 ;  /* 0x3fb8aa3b1f1f7820 */ /* 0x000fe20000400000 */
[----:B------:R-:W-:Y:S01]  /*1220*/  FMUL R16, R16, R32 ;  /* 0x0000002010107220 */ /* 0x000fe20000400000 */
[----:B0-----:R-:W-:Y:S02]  /*1230*/  @!P3 FMUL R34, R34, R34 ;  /* 0x000000222222b220 */ /* 0x001fe40000400000 */
[----:B------:R-:W0:Y:S01]  /*1240*/  MUFU.EX2 R33, R33 ;  /* 0x0000002100217308 */ /* 0x000e220000000800 */
[----:B------:R-:W-:-:S02]  /*1250*/  FSETP.GEU.AND P1, PT, R31, -126, PT ;  /* 0xc2fc00001f00780b */ /* 0x000fc40003f2e000 */
[----:B------:R-:W-:Y:S01]  /*1260*/  SEL R32, R9, RZ, !P0 ;  /* 0x000000ff09207207 */ /* 0x000fe20004000000 */
[----:B------:R-:W-:Y:S01]  /*1270*/  FADD R9, R34, 1 ;  /* 0x3f80000022097421 */ /* 0x000fe20000000000 */
[----:B-1----:R-:W-:-:S04]  /*1280*/  @!P4 FMUL R13, R13, R13 ;  /* 0x0000000d0d0dc220 */ /* 0x002fc80000400000 */
[----:B------:R-:W-:Y:S01]  /*1290*/  FSETP.GT.AND P3, PT, R9, 8.50705917302346158658e+37, PT ;  /* 0x7e8000000900780b */ /* 0x000fe20003f64000 */
[----:B------:R-:W-:Y:S01]  /*12a0*/  FADD R13, R13, 1 ;  /* 0x3f8000000d0d7421 */ /* 0x000fe20000000000 */
[C---:B------:R-:W-:Y:S02]  /*12b0*/  SHF.L.U32 R35, R32.reuse, 0x10, RZ ;  /* 0x0000001020237819 */ /* 0x040fe400000006ff */
[----:B------:R-:W-:Y:S01]  /*12c0*/  PRMT R32, R32, 0x7632, R32 ;  /* 0x0000763220207816 */ /* 0x000fe20000000020 */
[----:B------:R-:W-:Y:S01]  /*12d0*/  @!P1 FMUL R31, R31, 0.5 ;  /* 0x3f0000001f1f9820 */ /* 0x000fe20000400000 */
[----:B------:R-:W-:Y:S01]  /*12e0*/  FSETP.GT.AND P4, PT, R13, 8.50705917302346158658e+37, PT ;  /* 0x7e8000000d00780b */ /* 0x000fe20003f84000 */
[----:B------:R-:W-:Y:S01]  /*12f0*/  FMUL R19, R19, R35 ;  /* 0x0000002313137220 */ /* 0x000fe20000400000 */
[----:B------:R-:W-:Y:S01]  /*1300*/  SHF.L.U32 R35, R32, 0x10, RZ ;  /* 0x0000001020237819 */ /* 0x000fe200000006ff */
[----:B0-----:R-:W-:Y:S01]  /*1310*/  @!P2 FMUL R33, R33, R33 ;  /* 0x000000212121a220 */ /* 0x001fe20000400000 */
[----:B------:R-:W0:Y:S03]  /*1320*/  MUFU.EX2 R32, R31 ;  /* 0x0000001f00207308 */ /* 0x000e260000000800 */
[----:B------:R-:W-:Y:S01]  /*1330*/  @P3 FMUL R9, R9, 0.25 ;  /* 0x3e80000009093820 */ /* 0x000fe20000400000 */
[----:B------:R-:W-:-:S05]  /*1340*/  FADD R33, R33, 1 ;  /* 0x3f80000021217421 */ /* 0x000fca0000000000 */
[----:B------:R-:W-:Y:S01]  /*1350*/  FSETP.GT.AND P2, PT, R33, 8.50705917302346158658e+37, PT ;  /* 0x7e8000002100780b */ /* 0x000fe20003f44000 */
[----:B------:R-:W1:Y:S01]  /*1360*/  MUFU.RCP R9, R9 ;  /* 0x0000000900097308 */ /* 0x000e620000001000 */
[----:B------:R-:W-:Y:S01]  /*1370*/  @P4 FMUL R13, R13, 0.25 ;  /* 0x3e8000000d0d4820 */ /* 0x000fe20000400000 */
[----:B------:R-:W-:Y:S01]  /*1380*/  FMUL R27, R27, R30 ;  /* 0x0000001e1b1b7220 */ /* 0x000fe20000400000 */
[----:B0-----:R-:W-:-:S05]  /*1390*/  @!P1 FMUL R32, R32, R32 ;  /* 0x0000002020209220 */ /* 0x001fca0000400000 */
[----:B------:R-:W0:Y:S01]  /*13a0*/  MUFU.RCP R13, R13 ;  /* 0x0000000d000d7308 */ /* 0x000e220000001000 */
[----:B------:R-:W-:Y:S01]  /*13b0*/  FADD R30, R32, 1 ;  /* 0x3f800000201e7421 */ /* 0x000fe20000000000 */
[----:B------:R-:W-:Y:S02]  /*13c0*/  FSEL R32, R22, 1, P3 ;  /* 0x3f80000016207808 */ /* 0x000fe40001800000 */
[----:B------:R-:W-:Y:S01]  /*13d0*/  @P2 FMUL R33, R33, 0.25 ;  /* 0x3e80000021212820 */ /* 0x000fe20000400000 */
[----:B------:R-:W-:-:S03]  /*13e0*/  FMUL R16, R16, R35 ;  /* 0x0000002310107220 */ /* 0x000fc60000400000 */
[----:B------:R-:W2:Y:S01]  /*13f0*/  MUFU.RCP R31, R33 ;  /* 0x00000021001f7308 */ /* 0x000ea20000001000 */
[----:B-1----:R-:W-:Y:S01]  /*1400*/  FMUL R35, R9, R32 ;  /* 0x0000002009237220 */ /* 0x002fe20000400000 */
[----:B------:R-:W-:-:S05]  /*1410*/  FSEL R32, R22, 1, P4 ;  /* 0x3f80000016207808 */ /* 0x000fca0002000000 */
[----:B0-----:R-:W-:Y:S01]  /*1420*/  FMUL R9, R13, R32 ;  /* 0x000000200d097220 */ /* 0x001fe20000400000 */
[----:B------:R-:W-:Y:S02]  /*1430*/  PRMT R32, R14, 0x7632, R32 ;  /* 0x000076320e207816 */ /* 0x000fe40000000020 */
[----:B------:R-:W-:Y:S02]  /*1440*/  FSEL R14, R22, 1, P2 ;  /* 0x3f800000160e7808 */ /* 0x000fe40001000000 */
[----:B------:R-:W-:Y:S02]  /*1450*/  SHF.L.U32 R32, R32, 0x10, RZ ;  /* 0x0000001020207819 */ /* 0x000fe400000006ff */
[----:B------:R-:W-:Y:S02]  /*1460*/  FSETP.GT.AND P1, PT, R30, 8.50705917302346158658e+37, PT ;  /* 0x7e8000001e00780b */ /* 0x000fe40003f24000 */
[----:B------:R-:W-:Y:S01]  /*1470*/  PRMT R15, R15, 0x7632, R15 ;  /* 0x000076320f0f7816 */ /* 0x000fe2000000000f */
[----:B------:R-:W-:Y:S01]  /*1480*/  FMUL R9, R26, R9 ;  /* 0x000000091a097220 */ /* 0x000fe20000400000 */
[----:B--2---:R-:W-:Y:S01]  /*1490*/  FMUL R26, R31, R14 ;  /* 0x0000000e1f1a7220 */ /* 0x004fe20000400000 */
[----:B------:R-:W-:Y:S01]  /*14a0*/  FADD R14, RZ, -R32 ;  /* 0x80000020ff0e7221 */ /* 0x000fe20000000000 */
[----:B------:R-:W-:-:S03]  /*14b0*/  SHF.L.U32 R33, R15, 0x10, RZ ;  /* 0x000000100f217819 */ /* 0x000fc600000006ff */
[----:B------:R-:W-:Y:S02]  /*14c0*/  FMUL R15, R14, 1.4426950216293334961 ;  /* 0x3fb8aa3b0e0f7820 */ /* 0x000fe40000400000 */
[----:B------:R-:W-:Y:S02]  /*14d0*/  FADD R14, RZ, -R33 ;  /* 0x80000021ff0e7221 */ /* 0x000fe40000000000 */
[----:B------:R-:W-:Y:S02]  /*14e0*/  @P1 FMUL R30, R30, 0.25 ;  /* 0x3e8000001e1e1820 */ /* 0x000fe40000400000 */
[----:B------:R-:W-:Y:S01]  /*14f0*/  FMUL R14, R14, 1.4426950216293334961 ;  /* 0x3fb8aa3b0e0e7820 */ /* 0x000fe20000400000 */
[----:B------:R-:W-:Y:S01]  /*1500*/  FSETP.GEU.AND P2, PT, R15, -126, PT ;  /* 0xc2fc00000f00780b */ /* 0x000fe20003f4e000 */
[----:B------:R0:W1:Y:S01]  /*1510*/  MUFU.RCP R13, R30 ;  /* 0x0000001e000d7308 */ /* 0x0000620000001000 */
[----:B------:R-:W-:Y:S01]  /*1520*/  FSEL R34, R22, 1, P1 ;  /* 0x3f80000016227808 */ /* 0x000fe20000800000 */
[----:B------:R-:W-:Y:S01]  /*1530*/  FMUL R29, R29, R26 ;  /* 0x0000001a1d1d7220 */ /* 0x000fe20000400000 */
[----:B------:R-:W-:-:S02]  /*1540*/  FSETP.GEU.AND P1, PT, R14, -126, PT ;  /* 0xc2fc00000e00780b */ /* 0x000fc40003f2e000 */
[----:B------:R-:W-:-:S04]  /*1550*/  SEL R26, R6, RZ, !P0 ;  /* 0x000000ff061a7207 */ /* 0x000fc80004000000 */
[----:B0-----:R-:W-:-:S03]  /*1560*/  SHF.L.U32 R30, R26, 0x10, RZ ;  /* 0x000000101a1e7819 */ /* 0x001fc600000006ff */
[----:B------:R-:W-:Y:S02]  /*1570*/  @!P2 FMUL R15, R15, 0.5 ;  /* 0x3f0000000f0fa820 */ /* 0x000fe40000400000 */
[----:B------:R-:W-:Y:S02]  /*1580*/  FADD R6, RZ, -R30 ;  /* 0x8000001eff067221 */ /* 0x000fe40000000000 */
[----:B------:R-:W-:Y:S01]  /*1590*/  @!P1 FMUL R14, R14, 0.5 ;  /* 0x3f0000000e0e9820 */ /* 0x000fe20000400000 */
[----:B-1----:R-:W-:Y:S01]  /*15a0*/  FMUL R13, R13, R34 ;  /* 0x000000220d0d7220 */ /* 0x002fe20000400000 */
[----:B------:R-:W0:Y:S01]  /*15b0*/  MUFU.EX2 R31, R15 ;  /* 0x0000000f001f7308 */ /* 0x000e220000000800 */
[----:B------:R-:W-:-:S07]  /*15c0*/  FMUL R34, R6, 1.4426950216293334961 ;  /* 0x3fb8aa3b06227820 */ /* 0x000fce0000400000 */
[----:B------:R-:W1:Y:S01]  /*15d0*/  MUFU.EX2 R6, R14 ;  /* 0x0000000e00067308 */ /* 0x000e620000000800 */
[----:B0-----:R-:W-:-:S04]  /*15e0*/  @!P2 FMUL R31, R31, R31 ;  /* 0x0000001f1f1fa220 */ /* 0x001fc80000400000 */
[----:B------:R-:W-:Y:S01]  /*15f0*/  FADD R31, R31, 1 ;  /* 0x3f8000001f1f7421 */ /* 0x000fe20000000000 */
[----:B-1----:R-:W-:Y:S01]  /*1600*/  @!P1 FMUL R6, R6, R6 ;  /* 0x0000000606069220 */ /* 0x002fe20000400000 */
[----:B------:R-:W-:-:S03]  /*1610*/  FSETP.GEU.AND P3, PT, R34, -126, PT ;  /* 0xc2fc00002200780b */ /* 0x000fc60003f6e000 */
[----:B------:R-:W-:Y:S01]  /*1620*/  FADD R6, R6, 1 ;  /* 0x3f80000006067421 */ /* 0x000fe20000000000 */
[----:B------:R-:W-:-:S04]  /*1630*/  FSETP.GT.AND P1, PT, R31, 8.50705917302346158658e+37, PT ;  /* 0x7e8000001f00780b */ /* 0x000fc80003f24000 */
[----:B------:R-:W-:Y:S01]  /*1640*/  FSETP.GT.AND P2, PT, R6, 8.50705917302346158658e+37, PT ;  /* 0x7e8000000600780b */ /* 0x000fe20003f44000 */
[----:B------:R-:W-:-:S04]  /*1650*/  FMUL R8, R8, R35 ;  /* 0x0000002308087220 */ /* 0x000fc80000400000 */
[----:B------:R-:W-:-:S04]  /*1660*/  @!P3 FMUL R34, R34, 0.5 ;  /* 0x3f0000002222b820 */ /* 0x000fc80000400000 */
[----:B------:R-:W-:Y:S01]  /*1670*/  @P1 FMUL R31, R31, 0.25 ;  /* 0x3e8000001f1f1820 */ /* 0x000fe20000400000 */
[----:B------:R-:W-:Y:S03]  /*1680*/  MUFU.EX2 R35, R34 ;  /* 0x0000002200237308 */ /* 0x000fe60000000800 */
[----:B------:R-:W-:-:S05]  /*1690*/  @P2 FMUL R6, R6, 0.25 ;  /* 0x3e80000006062820 */ /* 0x000fca0000400000 */
[----:B------:R-:W0:Y:S08]  /*16a0*/  MUFU.RCP R31, R31 ;  /* 0x0000001f001f7308 */ /* 0x000e300000001000 */
[----:B------:R1:W2:Y:S02]  /*16b0*/  MUFU.RCP R34, R6 ;  /* 0x0000000600227308 */ /* 0x0002a40000001000 */
[----:B-1----:R-:W-:Y:S01]  /*16c0*/  FMUL R6, R12, R13 ;  /* 0x0000000d0c067220 */ /* 0x002fe20000400000 */
[----:B------:R-:W-:-:S02]  /*16d0*/  FSEL R12, R22, 1, P1 ;  /* 0x3f800000160c7808 */ /* 0x000fc40000800000 */
[----:B------:R-:W-:-:S03]  /*16e0*/  FSEL R13, R22, 1, P2 ;  /* 0x3f800000160d7808 */ /* 0x000fc60001000000 */
[----:B0-----:R-:W-:Y:S02]  /*16f0*/  FMUL R31, R31, R12 ;  /* 0x0000000c1f1f7220 */ /* 0x001fe40000400000 */
[----:B--2---:R-:W-:Y:S02]  /*1700*/  FMUL R34, R34, R13 ;  /* 0x0000000d22227220 */ /* 0x004fe40000400000 */
[----:B------:R0:W2:Y:S01]  /*1710*/  LDG.E.128 R12, [R36.64+0x2000] ;  /* 0x00200008240c7981 */ /* 0x0000a2000c1e1d00 */
[----:B------:R-:W-:-:S04]  /*1720*/  @!P3 FMUL R35, R35, R35 ;  /* 0x000000232323b220 */ /* 0x000fc80000400000 */
[----:B------:R-:W-:-:S05]  /*1730*/  FADD R35, R35, 1 ;  /* 0x3f80000023237421 */ /* 0x000fca0000000000 */
[----:B------:R-:W-:-:S13]  /*1740*/  FSETP.GT.AND P3, PT, R35, 8.50705917302346158658e+37, PT ;  /* 0x7e8000002300780b */ /* 0x000fda0003f64000 */
[----:B------:R-:W-:-:S06]  /*1750*/  @P3 FMUL R35, R35, 0.25 ;  /* 0x3e80000023233820 */ /* 0x000fcc0000400000 */
[----:B------:R-:W1:Y:S01]  /*1760*/  MUFU.RCP R35, R35 ;  /* 0x0000002300237308 */ /* 0x000e620000001000 */
[----:B0-----:R-:W-:Y:S02]  /*1770*/  FSEL R36, R22, 1, P3 ;  /* 0x3f80000016247808 */ /* 0x001fe40001800000 */
[----:B------:R-:W-:-:S04]  /*1780*/  PRMT R26, R26, 0x7632, R26 ;  /* 0x000076321a1a7816 */ /* 0x000fc8000000001a */
[----:B------:R-:W-:Y:S01]  /*1790*/  SHF.L.U32 R26, R26, 0x10, RZ ;  /* 0x000000101a1a7819 */ /* 0x000fe200000006ff */
[----:B-1----:R-:W-:-:S04]  /*17a0*/  FMUL R35, R35, R36 ;  /* 0x0000002423237220 */ /* 0x002fc80000400000 */
[----:B------:R-:W-:Y:S01]  /*17b0*/  FMUL R30, R30, R35 ;  /* 0x000000231e1e7220 */ /* 0x000fe20000400000 */
[----:B------:R-:W-:-:S04]  /*17c0*/  FADD R35, RZ, -R26 ;  /* 0x8000001aff237221 */ /* 0x000fc80000000000 */
[----:B------:R-:W-:-:S05]  /*17d0*/  FMUL R36, R35, 1.4426950216293334961 ;  /* 0x3fb8aa3b23247820 */ /* 0x000fca0000400000 */
[----:B------:R-:W-:-:S13]  /*17e0*/  FSETP.GEU.AND P1, PT, R36, -126, PT ;  /* 0xc2fc00002400780b */ /* 0x000fda0003f2e000 */
[----:B------:R-:W-:-:S04]  /*17f0*/  @!P1 FMUL R36, R36, 0.5 ;  /* 0x3f00000024249820 */ /* 0x000fc80000400000 */
[----:B------:R-:W0:Y:S02]  /*1800*/  MUFU.EX2 R35, R36 ;  /* 0x0000002400237308 */ /* 0x000e240000000800 */
[----:B0-----:R-:W-:-:S04]  /*1810*/  @!P1 FMUL R35, R35, R35 ;  /* 0x0000002323239220 */ /* 0x001fc80000400000 */
[----:B------:R-:W-:-:S05]  /*1820*/  FADD R35, R35, 1 ;  /* 0x3f80000023237421 */ /* 0x000fca0000000000 */
[----:B------:R-:W-:-:S13]  /*1830*/  FSETP.GT.AND P1, PT, R35, 8.50705917302346158658e+37, PT ;  /* 0x7e8000002300780b */ /* 0x000fda0003f24000 */
[----:B------:R-:W-:-:S06]  /*1840*/  @P1 FMUL R35, R35, 0.25 ;  /* 0x3e80000023231820 */ /* 0x000fcc0000400000 */
[----:B------:R-:W0:Y:S01]  /*1850*/  MUFU.RCP R35, R35 ;  /* 0x0000002300237308 */ /* 0x000e220000001000 */
[----:B------:R-:W-:Y:S02]  /*1860*/  FSEL R37, R22, 1, P1 ;  /* 0x3f80000016257808 */ /* 0x000fe40000800000 */
[----:B------:R-:W-:-:S03]  /*1870*/  SEL R7, R7, RZ, !P0 ;  /* 0x000000ff07077207 */ /* 0x000fc60004000000 */
[----:B0-----:R-:W-:Y:S01]  /*1880*/  FMUL R37, R35, R37 ;  /* 0x0000002523257220 */ /* 0x001fe20000400000 */
[----:B------:R-:W-:-:S05]  /*1890*/  SHF.L.U32 R35, R7, 0x10, RZ ;  /* 0x0000001007237819 */ /* 0x000fca00000006ff */
[----:B------:R-:W-:Y:S01]  /*18a0*/  FADD R36, RZ, -R35 ;  /* 0x80000023ff247221 */ /* 0x000fe20000000000 */
[----:B------:R-:W-:-:S03]  /*18b0*/  FMUL R26, R26, R37 ;  /* 0x000000251a1a7220 */ /* 0x000fc60000400000 */
        /* <DEDUP_REMOVED lines=10> */
[----:B------:R-:W-:-:S03]  /*1960*/  PRMT R7, R7, 0x7632, R7 ;  /* 0x0000763207077816 */ /* 0x000fc60000000007 */
[----:B0-----:R-:W-:Y:S01]  /*1970*/  FMUL R37, R36, R37 ;  /* 0x0000002524257220 */ /* 0x001fe20000400000 */
[----:B------:R-:W-:-:S03]  /*1980*/  SHF.L.U32 R36, R7, 0x10, RZ ;  /* 0x0000001007247819 */ /* 0x000fc600000006ff */
[----:B------:R-:W-:Y:S02]  /*1990*/  FMUL R7, R35, R37 ;  /* 0x0000002523077220 */ /* 0x000fe40000400000 */
[----:B------:R-:W-:-:S04]  /*19a0*/  FADD R35, RZ, -R36 ;  /* 0x80000024ff237221 */ /* 0x000fc80000000000 */
[----:B------:R-:W-:-:S05]  /*19b0*/  FMUL R35, R35, 1.4426950216293334961 ;  /* 0x3fb8aa3b23237820 */ /* 0x000fca0000400000 */
[----:B------:R-:W-:-:S13]  /*19c0*/  FSETP.GEU.AND P1, PT, R35, -126, PT ;  /* 0xc2fc00002300780b */ /* 0x000fda0003f2e000 */
[----:B------:R-:W-:-:S04]  /*19d0*/  @!P1 FMUL R35, R35, 0.5 ;  /* 0x3f00000023239820 */ /* 0x000fc80000400000 */
[----:B------:R-:W0:Y:S01]  /*19e0*/  MUFU.EX2 R37, R35 ;  /* 0x0000002300257308 */ /* 0x000e220000000800 */
[----:B------:R-:W-:Y:S01]  /*19f0*/  FMUL R31, R32, R31 ;  /* 0x0000001f201f7220 */ /* 0x000fe20000400000 */
[----:B0-----:R-:W-:-:S04]  /*1a00*/  @!P1 FMUL R37, R37, R37 ;  /* 0x0000002525259220 */ /* 0x001fc80000400000 */
[----:B------:R-:W-:-:S05]  /*1a10*/  FADD R37, R37, 1 ;  /* 0x3f80000025257421 */ /* 0x000fca0000000000 */
[----:B------:R-:W-:Y:S01]  /*1a20*/  FSETP.GT.AND P1, PT, R37, 8.50705917302346158658e+37, PT ;  /* 0x7e8000002500780b */ /* 0x000fe20003f24000 */
[----:B------:R-:W-:Y:S01]  /*1a30*/  FMUL R32, R33, R34 ;  /* 0x0000002221207220 */ /* 0x000fe20000400000 */
[----:B--2---:R-:W-:-:S11]  /*1a40*/  SHF.L.U32 R33, R12, 0x10, RZ ;  /* 0x000000100c217819 */ /* 0x004fd600000006ff */
[----:B------:R-:W-:Y:S01]  /*1a50*/  @P1 FMUL R37, R37, 0.25 ;  /* 0x3e80000025251820 */ /* 0x000fe20000400000 */
[----:B------:R-:W-:Y:S01]  /*1a60*/  PRMT R12, R12, 0x7632, R12 ;  /* 0x000076320c0c7816 */ /* 0x000fe2000000000c */
[----:B------:R-:W-:Y:S01]  /*1a70*/  FMUL R28, R28, R33 ;  /* 0x000000211c1c7220 */ /* 0x000fe20000400000 */
[----:B------:R-:W-:Y:S02]  /*1a80*/  SEL R33, R10, RZ, !P0 ;  /* 0x000000ff0a217207 */ /* 0x000fe40004000000 */
[----:B------:R-:W-:Y:S01]  /*1a90*/  SHF.L.U32 R12, R12, 0x10, RZ ;  /* 0x000000100c0c7819 */ /* 0x000fe200000006ff */
[----:B------:R-:W0:Y:S01]  /*1aa0*/  MUFU.RCP R37, R37 ;  /* 0x0000002500257308 */ /* 0x000e220000001000 */
[----:B------:R-:W-:Y:S02]  /*1ab0*/  SHF.L.U32 R35, R33, 0x10, RZ ;  /* 0x0000001021237819 */ /* 0x000fe400000006ff */
[----:B------:R-:W-:Y:S01]  /*1ac0*/  SHF.L.U32 R10, R13, 0x10, RZ ;  /* 0x000000100d0a7819 */ /* 0x000fe200000006ff */
[----:B------:R-:W-:-:S02]  /*1ad0*/  FMUL R29, R29, R12 ;  /* 0x0000000c1d1d7220 */ /* 0x000fc40000400000 */
[----:B------:R-:W-:Y:S01]  /*1ae0*/  FMUL R12, R30, R35 ;  /* 0x000000231e0c7220 */ /* 0x000fe20000400000 */
[C---:B------:R-:W-:Y:S02]  /*1af0*/  SHF.L.U32 R35, R14.reuse, 0x10, RZ ;  /* 0x000000100e237819 */ /* 0x040fe400000006ff */
[----:B------:R-:W-:Y:S02]  /*1b00*/  SHF.L.U32 R30, R15, 0x10, RZ ;  /* 0x000000100f1e7819 */ /* 0x000fe400000006ff */
[----:B------:R-:W-:Y:S02]  /*1b10*/  PRMT R13, R13, 0x7632, R13 ;  /* 0x000076320d0d7816 */ /* 0x000fe4000000000d */
[----:B------:R-:W-:Y:S02]  /*1b20*/  PRMT R14, R14, 0x7632, R14 ;  /* 0x000076320e0e7816 */ /* 0x000fe4000000000e */
[----:B------:R-:W-:Y:S01]  /*1b30*/  PRMT R15, R15, 0x7632, R15 ;  /* 0x000076320f0f7816 */ /* 0x000fe2000000000f */
[----:B------:R-:W-:Y:S01]  /*1b40*/  FMUL R27, R27, R10 ;  /* 0x0000000a1b1b7220 */ /* 0x000fe20000400000 */
[----:B------:R-:W-:Y:S01]  /*1b50*/  FMUL R10, R8, R35 ;  /* 0x00000023080a7220 */ /* 0x000fe20000400000 */
[----:B------:R-:W-:Y:S01]  /*1b60*/  FMUL R30, R9, R30 ;  /* 0x0000001e091e7220 */ /* 0x000fe20000400000 */
[----:B------:R-:W-:-:S02]  /*1b70*/  SEL R11, R11, RZ, !P0 ;  /* 0x000000ff0b0b7207 */ /* 0x000fc40004000000 */
[----:B------:R-:W-:Y:S02]  /*1b80*/  FSEL R22, R22, 1, P1 ;  /* 0x3f80000016167808 */ /* 0x000fe40000800000 */
[----:B------:R-:W-:Y:S02]  /*1b90*/  SHF.L.U32 R9, R13, 0x10, RZ ;  /* 0x000000100d097819 */ /* 0x000fe400000006ff */
[----:B------:R-:W-:Y:S02]  /*1ba0*/  SHF.L.U32 R8, R14, 0x10, RZ ;  /* 0x000000100e087819 */ /* 0x000fe400000006ff */
[----:B------:R-:W-:Y:S02]  /*1bb0*/  SHF.L.U32 R15, R15, 0x10, RZ ;  /* 0x000000100f0f7819 */ /* 0x000fe400000006ff */
[----:B------:R-:W-:Y:S01]  /*1bc0*/  SHF.L.U32 R34, R11, 0x10, RZ ;  /* 0x000000100b227819 */ /* 0x000fe200000006ff */
[----:B0-----:R-:W-:Y:S01]  /*1bd0*/  FMUL R22, R37, R22 ;  /* 0x0000001625167220 */ /* 0x001fe20000400000 */
[----:B------:R-:W-:Y:S01]  /*1be0*/  PRMT R33, R33, 0x7632, R33 ;  /* 0x0000763221217816 */ /* 0x000fe20000000021 */
[----:B------:R-:W-:Y:S01]  /*1bf0*/  FMUL R14, R6, R9 ;  /* 0x00000009060e7220 */ /* 0x000fe20000400000 */
[----:B------:R-:W-:Y:S01]  /*1c00*/  PRMT R11, R11, 0x7632, R11 ;  /* 0x000076320b0b7816 */ /* 0x000fe2000000000b */
[----:B------:R-:W-:Y:S01]  /*1c10*/  FMUL R31, R31, R8 ;  /* 0x000000081f1f7220 */ /* 0x000fe20000400000 */
[----:B------:R-:W-:Y:S01]  /*1c20*/  FMUL R15, R32, R15 ;  /* 0x0000000f200f7220 */ /* 0x000fe20000400000 */
[----:B------:R-:W-:Y:S01]  /*1c30*/  F2FP.BF16.F32.PACK_AB R6, R21, R24 ;  /* 0x000000181506723e */ /* 0x000fe200000010ff */
[----:B------:R-:W-:Y:S01]  /*1c40*/  FMUL R22, R36, R22 ;  /* 0x0000001624167220 */ /* 0x000fe20000400000 */
[----:B------:R-:W-:Y:S01]  /*1c50*/  SHF.L.U32 R33, R33, 0x10, RZ ;  /* 0x0000001021217819 */ /* 0x000fe200000006ff */
[----:B------:R-:W-:Y:S01]  /*1c60*/  FMUL R13, R7, R34 ;  /* 0x00000022070d7220 */ /* 0x000fe20000400000 */
[----:B------:R-:W-:-:S02]  /*1c70*/  SHF.L.U32 R21, R11, 0x10, RZ ;  /* 0x000000100b157819 */ /* 0x000fc400000006ff */
[----:B------:R-:W-:Y:S02]  /*1c80*/  F2FP.BF16.F32.PACK_AB R7, R25, R20 ;  /* 0x000000141907723e */ /* 0x000fe400000010ff */
[----:B------:R-:W-:Y:S02]  /*1c90*/  F2FP.BF16.F32.PACK_AB R4, R23, R4 ;  /* 0x000000041704723e */ /* 0x000fe400000010ff */
[----:B------:R-:W-:Y:S02]  /*1ca0*/  F2FP.BF16.F32.PACK_AB R5, R5, R18 ;  /* 0x000000120505723e */ /* 0x000fe400000010ff */
[----:B------:R-:W-:Y:S02]  /*1cb0*/  F2FP.BF16.F32.PACK_AB R8, R29, R28 ;  /* 0x0000001c1d08723e */ /* 0x000fe400000010ff */
[----:B------:R-:W-:Y:S02]  /*1cc0*/  F2FP.BF16.F32.PACK_AB R9, R14, R27 ;  /* 0x0000001b0e09723e */ /* 0x000fe400000010ff */
[----:B------:R-:W-:-:S02]  /*1cd0*/  F2FP.BF16.F32.PACK_AB R10, R31, R10 ;  /* 0x0000000a1f0a723e */ /* 0x000fc400000010ff */
[----:B------:R-:W-:Y:S01]  /*1ce0*/  F2FP.BF16.F32.PACK_AB R11, R15, R30 ;  /* 0x0000001e0f0b723e */ /* 0x000fe200000010ff */
[----:B------:R-:W-:Y:S01]  /*1cf0*/  FMUL R33, R26, R33 ;  /* 0x000000211a217220 */ /* 0x000fe20000400000 */
[----:B------:R-:W-:Y:S01]  /*1d00*/  ULDC.64 UR4, c[0x0][0x118] ;  /* 0x0000460000047ab9 */ /* 0x000fe20000000a00 */
[----:B------:R-:W-:Y:S01]  /*1d10*/  FMUL R22, R22, R21 ;  /* 0x0000001516167220 */ /* 0x000fe20000400000 */
[----:B------:R0:W-:Y:S01]  /*1d20*/  STG.E.128 [R2.64], R4 ;  /* 0x0000000402007986 */ /* 0x0001e2000c101d04 */
[----:B------:R-:W-:-:S03]  /*1d30*/  F2FP.BF16.F32.PACK_AB R24, R17, R0 ;  /* 0x000000001118723e */ /* 0x000fc600000010ff */
[----:B------:R0:W-:Y:S01]  /*1d40*/  STG.E.128 [R2.64+0x2000], R8 ;  /* 0x0020000802007986 */ /* 0x0001e2000c101d04 */
[----:B------:R-:W-:Y:S02]  /*1d50*/  F2FP.BF16.F32.PACK_AB R25, R16, R19 ;  /* 0x000000131019723e */ /* 0x000fe400000010ff */
[----:B------:R-:W-:Y:S02]  /*1d60*/  F2FP.BF16.F32.PACK_AB R26, R33, R12 ;  /* 0x0000000c211a723e */ /* 0x000fe400000010ff */
[----:B------:R-:W-:Y:S01]  /*1d70*/  F2FP.BF16.F32.PACK_AB R27, R22, R13 ;  /* 0x0000000d161b723e */ /* 0x000fe200000010ff */
[----:B------:R-:W-:Y:S06]  /*1d80*/  @P0 EXIT ;  /* 0x000000000000094d */ /* 0x000fec0003800000 */
[----:B------:R-:W-:Y:S01]  /*1d90*/  STG.E.128 [R2.64+0x4000], R24 ;  /* 0x0040001802007986 */ /* 0x000fe2000c101d04 */
[----:B------:R-:W-:Y:S05]  /*1da0*/  EXIT ;  /* 0x000000000000794d */ /* 0x000fea0003800000 */
.L_x_0:
[----:B------:R-:W-:-:S00]  /*1db0*/  BRA `(.L_x_0) ;  /* 0xfffffff000007947 */ /* 0x000fc0000383ffff */
[----:B------:R-:W-:-:S00]  /*1dc0*/  NOP ;  /* 0x0000000000007918 */ /* 0x000fc00000000000 */
        /* <DEDUP_REMOVED lines=11> */
.L_x_1:
